	.headerflags	@"EF_CUDA_TEXMODE_UNIFIED EF_CUDA_64BIT_ADDRESS EF_CUDA_ACCELERATORS EF_CUDA_SM90 EF_CUDA_VIRTUAL_SM(EF_CUDA_SM90)"
	.elftype	@"ET_EXEC"


//--------------------- .nv.info                  --------------------------
	.section	.nv.info,"",@"SHT_CUDA_INFO"
	.align	4


	//----- nvinfo : EIATTR_REGCOUNT
	.align		4
        /*0000*/ 	.byte	0x04, 0x2f
        /*0002*/ 	.short	(.L_3 - .L_2)
	.align		4
.L_2:
        /*0004*/ 	.word	index@(triton_per_fused_cat_mean_std_0)
        /*0008*/ 	.word	0x00000010


	//----- nvinfo : EIATTR_MIN_STACK_SIZE
	.align		4
.L_3:
        /*000c*/ 	.byte	0x04, 0x12
        /*000e*/ 	.short	(.L_5 - .L_4)
	.align		4
.L_4:
        /*0010*/ 	.word	index@(triton_per_fused_cat_mean_std_0)
        /*0014*/ 	.word	0x00000000


	//----- nvinfo : EIATTR_FRAME_SIZE
	.align		4
.L_5:
        /*0018*/ 	.byte	0x04, 0x11
        /*001a*/ 	.short	(.L_7 - .L_6)
	.align		4
.L_6:
        /*001c*/ 	.word	index@(triton_per_fused_cat_mean_std_0)
        /*0020*/ 	.word	0x00000000


	//----- nvinfo : EIATTR_MIN_STACK_SIZE
	.align		4
.L_7:
        /*0024*/ 	.byte	0x04, 0x12
        /*0026*/ 	.short	(.L_9 - .L_8)
	.align		4
.L_8:
        /*0028*/ 	.word	index@(triton_per_fused_cat_mean_std_0)
        /*002c*/ 	.word	0x00000000
.L_9:


//--------------------- .nv.info.triton_per_fused_cat_mean_std_0 --------------------------
	.section	.nv.info.triton_per_fused_cat_mean_std_0,"",@"SHT_CUDA_INFO"
	.sectionflags	@""
	.align	4


	//----- nvinfo : EIATTR_CUDA_API_VERSION
	.align		4
        /*0000*/ 	.byte	0x04, 0x37
        /*0002*/ 	.short	(.L_11 - .L_10)
.L_10:
        /*0004*/ 	.word	0x0000007c


	//----- nvinfo : EIATTR_KPARAM_INFO
	.align		4
.L_11:
        /*0008*/ 	.byte	0x04, 0x17
        /*000a*/ 	.short	(.L_13 - .L_12)
.L_12:
        /*000c*/ 	.word	0x00000000
        /*0010*/ 	.short	0x0004
        /*0012*/ 	.short	0x001c
        /*0014*/ 	.byte	0x00, 0xf0, 0x11, 0x00


	//----- nvinfo : EIATTR_KPARAM_INFO
	.align		4
.L_13:
        /*0018*/ 	.byte	0x04, 0x17
        /*001a*/ 	.short	(.L_15 - .L_14)
.L_14:
        /*001c*/ 	.word	0x00000000
        /*0020*/ 	.short	0x0003
        /*0022*/ 	.short	0x0018
        /*0024*/ 	.byte	0x00, 0xf0, 0x11, 0x00


	//----- nvinfo : EIATTR_KPARAM_INFO
	.align		4
.L_15:
        /*0028*/ 	.byte	0x04, 0x17
        /*002a*/ 	.short	(.L_17 - .L_16)
.L_16:
        /*002c*/ 	.word	0x00000000
        /*0030*/ 	.short	0x0002
        /*0032*/ 	.short	0x0010
        /*0034*/ 	.byte	0x00, 0xf4, 0x21, 0x00


	//----- nvinfo : EIATTR_KPARAM_INFO
	.align		4
.L_17:
        /*0038*/ 	.byte	0x04, 0x17
        /*003a*/ 	.short	(.L_19 - .L_18)
.L_18:
        /*003c*/ 	.word	0x00000000
        /*0040*/ 	.short	0x0001
        /*0042*/ 	.short	0x0008
        /*0044*/ 	.byte	0x00, 0xf4, 0x21, 0x00


	//----- nvinfo : EIATTR_KPARAM_INFO
	.align		4
.L_19:
        /*0048*/ 	.byte	0x04, 0x17
        /*004a*/ 	.short	(.L_21 - .L_20)
.L_20:
        /*004c*/ 	.word	0x00000000
        /*0050*/ 	.short	0x0000
        /*0052*/ 	.short	0x0000
        /*0054*/ 	.byte	0x00, 0xf4, 0x21, 0x00


	//----- nvinfo : EIATTR_SPARSE_MMA_MASK
	.align		4
.L_21:
        /*0058*/ 	.byte	0x03, 0x50
        /*005a*/ 	.short	0x0000


	//----- nvinfo : EIATTR_MAXREG_COUNT
	.align		4
        /*005c*/ 	.byte	0x03, 0x1b
        /*005e*/ 	.short	0x00ff


	//----- nvinfo : EIATTR_COOP_GROUP_MASK_REGIDS
	.align		4
        /*0060*/ 	.byte	0x04, 0x29
        /*0062*/ 	.short	(.L_23 - .L_22)


	//   ....[0]....
.L_22:
        /*0064*/ 	.word	0xffffffff


	//   ....[1]....
        /*0068*/ 	.word	0xffffffff


	//   ....[2]....
        /*006c*/ 	.word	0xffffffff


	//   ....[3]....
        /*0070*/ 	.word	0xffffffff


	//   ....[4]....
        /*0074*/ 	.word	0xffffffff


	//   ....[5]....
        /*0078*/ 	.word	0xffffffff


	//----- nvinfo : EIATTR_COOP_GROUP_INSTR_OFFSETS
	.align		4
.L_23:
        /*007c*/ 	.byte	0x04, 0x28
        /*007e*/ 	.short	(.L_25 - .L_24)


	//   ....[0]....
.L_24:
        /*0080*/ 	.word	0x00000190


	//   ....[1]....
        /*0084*/ 	.word	0x000001b0


	//   ....[2]....
        /*0088*/ 	.word	0x000001d0


	//   ....[3]....
        /*008c*/ 	.word	0x00000280


	//   ....[4]....
        /*0090*/ 	.word	0x000002b0


	//   ....[5]....
        /*0094*/ 	.word	0x00000310


	//----- nvinfo : EIATTR_EXIT_INSTR_OFFSETS
	.align		4
.L_25:
        /*0098*/ 	.byte	0x04, 0x1c
        /*009a*/ 	.short	(.L_27 - .L_26)


	//   ....[0]....
.L_26:
        /*009c*/ 	.word	0x00000390


	//   ....[1]....
        /*00a0*/ 	.word	0x00000400


	//----- nvinfo : EIATTR_REQNTID
	.align		4
.L_27:
        /*00a4*/ 	.byte	0x04, 0x10
        /*00a6*/ 	.short	(.L_29 - .L_28)
.L_28:
        /*00a8*/ 	.word	0x00000040
        /*00ac*/ 	.word	0x00000001
        /*00b0*/ 	.word	0x00000001


	//----- nvinfo : EIATTR_CBANK_PARAM_SIZE
	.align		4
.L_29:
        /*00b4*/ 	.byte	0x03, 0x19
        /*00b6*/ 	.short	0x0020


	//----- nvinfo : EIATTR_PARAM_CBANK
	.align		4
        /*00b8*/ 	.byte	0x04, 0x0a
        /*00ba*/ 	.short	(.L_31 - .L_30)
	.align		4
.L_30:
        /*00bc*/ 	.word	index@(.nv.constant0.triton_per_fused_cat_mean_std_0)
        /*00c0*/ 	.short	0x0210
        /*00c2*/ 	.short	0x0020


	//----- nvinfo : EIATTR_SW_WAR
	.align		4
.L_31:
        /*00c4*/ 	.byte	0x04, 0x36
        /*00c6*/ 	.short	(.L_33 - .L_32)
.L_32:
        /*00c8*/ 	.word	0x00000008
.L_33:


//--------------------- .nv.callgraph             --------------------------
	.section	.nv.callgraph,"",@"SHT_CUDA_CALLGRAPH"
	.align	4
	.sectionentsize	8
	.align		4
        /*0000*/ 	.word	0x00000000
	.align		4
        /*0004*/ 	.word	0xffffffff
	.align		4
        /*0008*/ 	.word	0x00000000
	.align		4
        /*000c*/ 	.word	0xfffffffe
	.align		4
        /*0010*/ 	.word	0x00000000
	.align		4
        /*0014*/ 	.word	0xfffffffd
	.align		4
        /*0018*/ 	.word	0x00000000
	.align		4
        /*001c*/ 	.word	0xfffffffc


//--------------------- .nv.constant4             --------------------------
	.section	.nv.constant4,"a",@progbits
	.align	8
	.align		8
.nv.constant4:
        /*0000*/ 	.dword	_$_str
	.align		8
        /*0008*/ 	.dword	_$_str_$_2


//--------------------- .text.triton_per_fused_cat_mean_std_0 --------------------------
	.section	.text.triton_per_fused_cat_mean_std_0,"ax",@progbits
	.sectionflags	@"SHF_BARRIERS=1"
	.align	128
        .global         triton_per_fused_cat_mean_std_0
        .type           triton_per_fused_cat_mean_std_0,@function
        .size           triton_per_fused_cat_mean_std_0,(.L_x_1 - triton_per_fused_cat_mean_std_0)
        .other          triton_per_fused_cat_mean_std_0,@"STO_CUDA_ENTRY STV_DEFAULT"
triton_per_fused_cat_mean_std_0:
.text.triton_per_fused_cat_mean_std_0:
[----:B------:R-:W0:Y:S02]  /*0000*/  LDC R1, c[0x0][0x28] ;  /* 0x00000a00ff017b82 */ /* 0x000e240000000800 */
[----:B------:R-:W1:Y:S01]  /*0010*/  S2R R3, SR_TID.X ;  /* 0x0000000000037919 */ /* 0x000e620000002100 */
[----:B------:R-:W2:Y:S01]  /*0020*/  LDC.64 R6, c[0x0][0x210] ;  /* 0x00008400ff067b82 */ /* 0x000ea20000000a00 */
[----:B------:R-:W-:Y:S01]  /*0030*/  ULDC.64 UR6, c[0x0][0x208] ;  /* 0x0000820000067ab9 */ /* 0x000fe20000000a00 */
[----:B------:R-:W3:Y:S01]  /*0040*/  S2R R0, SR_CTAID.X ;  /* 0x0000000000007919 */ /* 0x000ee20000002500 */
[----:B-1----:R-:W-:Y:S01]  /*0050*/  SHF.R.U32.HI R5, RZ, 0x3, R3 ;  /* 0x00000003ff057819 */ /* 0x002fe20000011603 */
[----:B------:R-:W-:Y:S02]  /*0060*/  IMAD.SHL.U32 R4, R3, 0x2, RZ ;  /* 0x0000000203047824 */ /* 0x000fe400078e00ff */
[----:B---3--:R-:W-:Y:S01]  /*0070*/  IMAD.SHL.U32 R0, R0, 0x8, RZ ;  /* 0x0000000800007824 */ /* 0x008fe200078e00ff */
[----:B------:R-:W-:Y:S02]  /*0080*/  SGXT.U32 R5, R5, 0x3 ;  /* 0x000000030505781a */ /* 0x000fe40000000000 */
[----:B------:R-:W-:-:S02]  /*0090*/  LOP3.LUT R9, R4, 0xe, RZ, 0xc0, !PT ;  /* 0x0000000e04097812 */ /* 0x000fc400078ec0ff */
[----:B------:R-:W-:-:S04]  /*00a0*/  LOP3.LUT R2, R0, R5, RZ, 0xfc, !PT ;  /* 0x0000000500027212 */ /* 0x000fc800078efcff */
[C---:B------:R-:W-:Y:S02]  /*00b0*/  ISETP.GE.AND P0, PT, R2.reuse, 0x10, PT ;  /* 0x000000100200780c */ /* 0x040fe40003f06270 */
[----:B------:R-:W-:-:S05]  /*00c0*/  LEA R9, R2, R9, 0x4 ;  /* 0x0000000902097211 */ /* 0x000fca00078e20ff */
[----:B--2---:R-:W-:Y:S01]  /*00d0*/  IMAD.WIDE R6, R9, 0x4, R6 ;  /* 0x0000000409067825 */ /* 0x004fe200078e0206 */
[----:B------:R-:W-:-:S06]  /*00e0*/  CS2R R8, SRZ ;  /* 0x0000000000087805 */ /* 0x000fcc000001ff00 */
[----:B------:R1:W2:Y:S01]  /*00f0*/  @!P0 LDG.E.64 R8, desc[UR6][R6.64] ;  /* 0x0000000606088981 */ /* 0x0002a2000c1e1b00 */
[----:B------:R-:W3:Y:S01]  /*0100*/  S2UR UR5, SR_CgaCtaId ;  /* 0x00000000000579c3 */ /* 0x000ee20000008800 */
[----:B------:R-:W-:Y:S01]  /*0110*/  UMOV UR4, 0x400 ;  /* 0x0000040000047882 */ /* 0x000fe20000000000 */
[----:B------:R-:W-:Y:S01]  /*0120*/  LOP3.LUT R0, R0, 0x7, R3, 0xf8, !PT ;  /* 0x0000000700007812 */ /* 0x000fe200078ef803 */
[----:B---3--:R-:W-:-:S06]  /*0130*/  UPRMT UR4, UR5, 0x654, UR4 ;  /* 0x0000065405047896 */ /* 0x008fcc0008000004 */
[----:B-1----:R-:W-:Y:S02]  /*0140*/  LEA R7, R5, UR4, 0x2 ;  /* 0x0000000405077c11 */ /* 0x002fe4000f8e10ff */
[----:B--2---:R-:W-:Y:S02]  /*0150*/  SEL R8, R8, RZ, !P0 ;  /* 0x000000ff08087207 */ /* 0x004fe40004000000 */
[----:B------:R-:W-:-:S05]  /*0160*/  SEL R9, R9, RZ, !P0 ;  /* 0x000000ff09097207 */ /* 0x000fca0004000000 */
[----:B------:R-:W-:-:S05]  /*0170*/  FADD R2, R8, R9 ;  /* 0x0000000908027221 */ /* 0x000fca0000000000 */
[----:B------:R-:W-:-:S05]  /*0180*/  FSEL R2, R2, RZ, !P0 ;  /* 0x000000ff02027208 */ /* 0x000fca0004000000 */
[----:B------:R-:W1:Y:S02]  /*0190*/  SHFL.BFLY PT, R11, R2, 0x4, 0x1f ;  /* 0x0c801f00020b7f89 */ /* 0x000e6400000e0000 */
[----:B-1----:R-:W-:-:S05]  /*01a0*/  FADD R11, R2, R11 ;  /* 0x0000000b020b7221 */ /* 0x002fca0000000000 */
[----:B------:R-:W1:Y:S02]  /*01b0*/  SHFL.BFLY PT, R4, R11, 0x2, 0x1f ;  /* 0x0c401f000b047f89 */ /* 0x000e6400000e0000 */
[----:B-1----:R-:W-:-:S05]  /*01c0*/  FADD R4, R11, R4 ;  /* 0x000000040b047221 */ /* 0x002fca0000000000 */
[----:B------:R-:W1:Y:S02]  /*01d0*/  SHFL.BFLY PT, R13, R4, 0x1, 0x1f ;  /* 0x0c201f00040d7f89 */ /* 0x000e6400000e0000 */
[----:B-1----:R-:W-:-:S04]  /*01e0*/  FADD R10, R4, R13 ;  /* 0x0000000d040a7221 */ /* 0x002fc80000000000 */
[C---:B------:R-:W-:Y:S01]  /*01f0*/  FFMA R9, R10.reuse, -0.0625, R9 ;  /* 0xbd8000000a097823 */ /* 0x040fe20000000009 */
[----:B------:R-:W-:Y:S01]  /*0200*/  FFMA R8, R10, -0.0625, R8 ;  /* 0xbd8000000a087823 */ /* 0x000fe20000000008 */
[----:B------:R-:W-:Y:S02]  /*0210*/  STS [R7], R10 ;  /* 0x0000000a07007388 */ /* 0x000fe40000000800 */
[----:B------:R-:W-:-:S04]  /*0220*/  FMUL R9, R9, R9 ;  /* 0x0000000909097220 */ /* 0x000fc80000400000 */
[----:B------:R-:W-:-:S05]  /*0230*/  FFMA R9, R8, R8, R9 ;  /* 0x0000000808097223 */ /* 0x000fca0000000009 */
[----:B------:R-:W-:Y:S01]  /*0240*/  FSEL R9, R9, RZ, !P0 ;  /* 0x000000ff09097208 */ /* 0x000fe20004000000 */
[----:B------:R-:W-:Y:S01]  /*0250*/  BAR.SYNC.DEFER_BLOCKING 0x0 ;  /* 0x0000000000007b1d */ /* 0x000fe20000010000 */
[----:B------:R-:W-:-:S04]  /*0260*/  LOP3.LUT P0, RZ, R3, 0x38, RZ, 0xc0, !PT ;  /* 0x0000003803ff7812 */ /* 0x000fc8000780c0ff */
[----:B------:R-:W-:Y:S01]  /*0270*/  ISETP.LT.AND P0, PT, R0, 0x10, !P0 ;  /* 0x000000100000780c */ /* 0x000fe20004701270 */
[----:B------:R-:W1:Y:S02]  /*0280*/  SHFL.BFLY PT, R2, R9, 0x4, 0x1f ;  /* 0x0c801f0009027f89 */ /* 0x000e6400000e0000 */
[----:B-1----:R-:W-:Y:S01]  /*0290*/  FADD R11, R9, R2 ;  /* 0x00000002090b7221 */ /* 0x002fe20000000000 */
[----:B------:R-:W-:-:S04]  /*02a0*/  LOP3.LUT R2, R3, 0x7, RZ, 0xc0, !PT ;  /* 0x0000000703027812 */ /* 0x000fc800078ec0ff */
[----:B------:R-:W1:Y:S01]  /*02b0*/  SHFL.BFLY PT, R4, R11, 0x2, 0x1f ;  /* 0x0c401f000b047f89 */ /* 0x000e6200000e0000 */
[----:B------:R-:W-:-:S05]  /*02c0*/  LEA R6, R2, UR4, 0x2 ;  /* 0x0000000402067c11 */ /* 0x000fca000f8e10ff */
[----:B------:R-:W-:Y:S01]  /*02d0*/  LDS R8, [R6] ;  /* 0x0000000006087984 */ /* 0x000fe20000000800 */
[----:B-1----:R-:W-:Y:S01]  /*02e0*/  FADD R9, R11, R4 ;  /* 0x000000040b097221 */ /* 0x002fe20000000000 */
[----:B------:R-:W-:Y:S01]  /*02f0*/  SHF.L.U32 R11, R0, 0x1, RZ ;  /* 0x00000001000b7819 */ /* 0x000fe200000006ff */
[----:B------:R-:W1:Y:S03]  /*0300*/  LDC.64 R4, c[0x0][0x218] ;  /* 0x00008600ff047b82 */ /* 0x000e660000000a00 */
[----:B------:R-:W2:Y:S02]  /*0310*/  SHFL.BFLY PT, R2, R9, 0x1, 0x1f ;  /* 0x0c201f0009027f89 */ /* 0x000ea400000e0000 */
[----:B--2---:R-:W-:-:S03]  /*0320*/  FADD R0, R9, R2 ;  /* 0x0000000209007221 */ /* 0x004fc60000000000 */
[----:B------:R-:W-:Y:S01]  /*0330*/  BAR.SYNC.DEFER_BLOCKING 0x0 ;  /* 0x0000000000007b1d */ /* 0x000fe20000010000 */
[----:B-1----:R-:W-:-:S04]  /*0340*/  IMAD.WIDE R2, R11, 0x4, R4 ;  /* 0x000000040b027825 */ /* 0x002fc800078e0204 */
[----:B------:R-:W-:Y:S01]  /*0350*/  FMUL R5, R8, 0.0625 ;  /* 0x3d80000008057820 */ /* 0x000fe20000400000 */
[----:B------:R1:W-:Y:S02]  /*0360*/  STS [R7], R0 ;  /* 0x0000000007007388 */ /* 0x0003e40000000800 */
[----:B------:R-:W-:Y:S06]  /*0370*/  BAR.SYNC.DEFER_BLOCKING 0x0 ;  /* 0x0000000000007b1d */ /* 0x000fec0000010000 */
[----:B------:R1:W-:Y:S01]  /*0380*/  @P0 STG.E desc[UR6][R2.64], R5 ;  /* 0x0000000502000986 */ /* 0x0003e2000c101906 */
[----:B------:R-:W-:Y:S05]  /*0390*/  @!P0 EXIT ;  /* 0x000000000000894d */ /* 0x000fea0003800000 */
[----:B------:R-:W0:Y:S01]  /*03a0*/  LDS R6, [R6] ;  /* 0x0000000006067984 */ /* 0x000e220000000800 */
[----:B-1----:R-:W1:Y:S02]  /*03b0*/  LDC.64 R2, c[0x0][0x220] ;  /* 0x00008800ff027b82 */ /* 0x002e640000000a00 */
[----:B-1----:R-:W-:-:S04]  /*03c0*/  IMAD.WIDE R2, R11, 0x4, R2 ;  /* 0x000000040b027825 */ /* 0x002fc800078e0202 */
[----:B0-----:R-:W-:-:S04]  /*03d0*/  FMUL R0, R6, 0.066666670143604278564 ;  /* 0x3d88888906007820 */ /* 0x001fc80000400000 */
[----:B------:R-:W0:Y:S02]  /*03e0*/  MUFU.SQRT R5, R0 ;  /* 0x0000000000057308 */ /* 0x000e240000002000 */
[----:B0-----:R-:W-:Y:S01]  /*03f0*/  STG.E desc[UR6][R2.64], R5 ;  /* 0x0000000502007986 */ /* 0x001fe2000c101906 */
[----:B------:R-:W-:Y:S05]  /*0400*/  EXIT ;  /* 0x000000000000794d */ /* 0x000fea0003800000 */
.L_x_0:
[----:B------:R-:W-:-:S00]  /*0410*/  BRA `(.L_x_0) ;  /* 0xfffffffc00fc7947 */ /* 0x000fc0000383ffff */
[----:B------:R-:W-:-:S00]  /*0420*/  NOP ;  /* 0x0000000000007918 */ /* 0x000fc00000000000 */
        /* <DEDUP_REMOVED lines=13> */
.L_x_1:


//--------------------- .nv.global.init           --------------------------
	.section	.nv.global.init,"aw",@progbits
.nv.global.init:
	.type		_$_str,@object
	.size		_$_str,(_$_str_$_2 - _$_str)
_$_str:
        /*0000*/ 	.byte	0x5f, 0x5f, 0x43, 0x55, 0x44, 0x41, 0x5f, 0x46, 0x54, 0x5a, 0x00
	.type		_$_str_$_2,@object
	.size		_$_str_$_2,(.L_1 - _$_str_$_2)
_$_str_$_2:
        /*000b*/ 	.byte	0x5f, 0x5f, 0x43, 0x55, 0x44, 0x41, 0x5f, 0x50, 0x52, 0x45, 0x43, 0x5f, 0x53, 0x51, 0x52, 0x54
        /*001b*/ 	.byte	0x00
.L_1:


//--------------------- .nv.shared.triton_per_fused_cat_mean_std_0 --------------------------
	.section	.nv.shared.triton_per_fused_cat_mean_std_0,"aw",@nobits
	.sectionflags	@""
	.align	16
	.zero		1024


//--------------------- .nv.constant0.triton_per_fused_cat_mean_std_0 --------------------------
	.section	.nv.constant0.triton_per_fused_cat_mean_std_0,"a",@progbits
	.sectionflags	@""
	.align	4
.nv.constant0.triton_per_fused_cat_mean_std_0:
	.zero		560
